//
// Generated by NVIDIA NVVM Compiler
//
// Compiler Build ID: CL-36424714
// Cuda compilation tools, release 13.0, V13.0.88
// Based on NVVM 20.0.0
//

.version 9.0
.target sm_100
.address_size 64

	// .globl	_Z12teste_kerneliPiS_

.visible .entry _Z12teste_kerneliPiS_(
	.param .u32 _Z12teste_kerneliPiS__param_0,
	.param .u64 .ptr .align 1 _Z12teste_kerneliPiS__param_1,
	.param .u64 .ptr .align 1 _Z12teste_kerneliPiS__param_2
)
{
	.reg .pred 	%p<63>;
	.reg .b32 	%r<111>;
	.reg .b64 	%rd<53>;

	ld.param.u32 	%r38, [_Z12teste_kerneliPiS__param_0];
	ld.param.u64 	%rd20, [_Z12teste_kerneliPiS__param_1];
	ld.param.u64 	%rd21, [_Z12teste_kerneliPiS__param_2];
	cvta.to.global.u64 	%rd1, %rd20;
	cvta.to.global.u64 	%rd2, %rd21;
	mov.u32 	%r39, %ntid.x;
	mov.u32 	%r40, %ctaid.x;
	and.b32  	%r41, %r40, 16777215;
	mov.u32 	%r42, %tid.x;
	mad.lo.s32 	%r1, %r41, %r39, %r42;
	ld.global.u32 	%r43, [%rd2];
	setp.ne.s32 	%p1, %r43, 0;
	@%p1 bra 	$L__BB0_2;
	mov.b32 	%r44, -1;
	st.global.u32 	[%rd2], %r44;
$L__BB0_2:
	setp.lt.s32 	%p2, %r38, 1;
	@%p2 bra 	$L__BB0_107;
	and.b32  	%r2, %r38, 15;
	add.s32 	%r3, %r2, -1;
	and.b32  	%r4, %r38, 7;
	add.s32 	%r5, %r4, -1;
	and.b32  	%r6, %r38, 2147483632;
	and.b32  	%r7, %r38, 3;
	mov.b32 	%r96, 0;
$L__BB0_4:
	setp.ne.s32 	%p3, %r96, 0;
	@%p3 bra 	$L__BB0_18;
	setp.lt.u32 	%p4, %r38, 16;
	mov.b32 	%r99, 0;
	@%p4 bra 	$L__BB0_8;
	mov.b32 	%r97, 0;
$L__BB0_7:
	.pragma "nounroll";
	mul.wide.u32 	%rd22, %r97, 4;
	add.s64 	%rd23, %rd1, %rd22;
	mov.b32 	%r48, 0;
	st.global.u32 	[%rd23], %r48;
	st.global.u32 	[%rd23+4], %r48;
	st.global.u32 	[%rd23+8], %r48;
	st.global.u32 	[%rd23+12], %r48;
	st.global.u32 	[%rd23+16], %r48;
	st.global.u32 	[%rd23+20], %r48;
	st.global.u32 	[%rd23+24], %r48;
	st.global.u32 	[%rd23+28], %r48;
	st.global.u32 	[%rd23+32], %r48;
	st.global.u32 	[%rd23+36], %r48;
	st.global.u32 	[%rd23+40], %r48;
	st.global.u32 	[%rd23+44], %r48;
	st.global.u32 	[%rd23+48], %r48;
	st.global.u32 	[%rd23+52], %r48;
	st.global.u32 	[%rd23+56], %r48;
	st.global.u32 	[%rd23+60], %r48;
	add.s32 	%r97, %r97, 16;
	setp.ne.s32 	%p5, %r97, %r6;
	mov.u32 	%r99, %r6;
	@%p5 bra 	$L__BB0_7;
$L__BB0_8:
	setp.eq.s32 	%p6, %r2, 0;
	@%p6 bra 	$L__BB0_18;
	setp.lt.u32 	%p7, %r3, 7;
	@%p7 bra 	$L__BB0_11;
	mul.wide.u32 	%rd24, %r99, 4;
	add.s64 	%rd25, %rd1, %rd24;
	mov.b32 	%r49, 0;
	st.global.u32 	[%rd25], %r49;
	st.global.u32 	[%rd25+4], %r49;
	st.global.u32 	[%rd25+8], %r49;
	st.global.u32 	[%rd25+12], %r49;
	st.global.u32 	[%rd25+16], %r49;
	st.global.u32 	[%rd25+20], %r49;
	st.global.u32 	[%rd25+24], %r49;
	st.global.u32 	[%rd25+28], %r49;
	add.s32 	%r99, %r99, 8;
$L__BB0_11:
	setp.eq.s32 	%p8, %r4, 0;
	@%p8 bra 	$L__BB0_18;
	setp.lt.u32 	%p9, %r5, 3;
	@%p9 bra 	$L__BB0_14;
	mul.wide.u32 	%rd26, %r99, 4;
	add.s64 	%rd27, %rd1, %rd26;
	mov.b32 	%r50, 0;
	st.global.u32 	[%rd27], %r50;
	st.global.u32 	[%rd27+4], %r50;
	st.global.u32 	[%rd27+8], %r50;
	st.global.u32 	[%rd27+12], %r50;
	add.s32 	%r99, %r99, 4;
$L__BB0_14:
	setp.eq.s32 	%p10, %r7, 0;
	@%p10 bra 	$L__BB0_18;
	setp.eq.s32 	%p11, %r7, 1;
	mul.wide.u32 	%rd28, %r99, 4;
	add.s64 	%rd4, %rd1, %rd28;
	mov.b32 	%r51, 0;
	st.global.u32 	[%rd4], %r51;
	@%p11 bra 	$L__BB0_18;
	setp.eq.s32 	%p12, %r7, 2;
	mov.b32 	%r52, 0;
	st.global.u32 	[%rd4+4], %r52;
	@%p12 bra 	$L__BB0_18;
	mov.b32 	%r53, 0;
	st.global.u32 	[%rd4+8], %r53;
$L__BB0_18:
	add.s32 	%r96, %r96, 1;
	setp.eq.s32 	%p13, %r96, %r38;
	@%p13 bra 	$L__BB0_19;
	bra.uni 	$L__BB0_4;
$L__BB0_19:
	and.b32  	%r55, %r38, 2147483632;
	neg.s32 	%r106, %r55;
	add.s64 	%rd3, %rd1, 32;
	mov.b32 	%r101, 0;
$L__BB0_20:
	setp.lt.u32 	%p14, %r38, 16;
	mul.lo.s32 	%r19, %r101, %r38;
	mov.b32 	%r104, 0;
	@%p14 bra 	$L__BB0_55;
	mul.wide.u32 	%rd29, %r19, 4;
	add.s64 	%rd50, %rd3, %rd29;
	mov.u32 	%r102, %r106;
$L__BB0_22:
	.pragma "nounroll";
	ld.global.u32 	%r57, [%rd50+-32];
	setp.ne.s32 	%p15, %r57, 1;
	@%p15 bra 	$L__BB0_24;
	st.global.u32 	[%rd50+-32], %r1;
$L__BB0_24:
	ld.global.u32 	%r58, [%rd50+-28];
	setp.ne.s32 	%p16, %r58, 1;
	@%p16 bra 	$L__BB0_26;
	st.global.u32 	[%rd50+-28], %r1;
$L__BB0_26:
	ld.global.u32 	%r59, [%rd50+-24];
	setp.ne.s32 	%p17, %r59, 1;
	@%p17 bra 	$L__BB0_28;
	st.global.u32 	[%rd50+-24], %r1;
$L__BB0_28:
	ld.global.u32 	%r60, [%rd50+-20];
	setp.ne.s32 	%p18, %r60, 1;
	@%p18 bra 	$L__BB0_30;
	st.global.u32 	[%rd50+-20], %r1;
$L__BB0_30:
	ld.global.u32 	%r61, [%rd50+-16];
	setp.ne.s32 	%p19, %r61, 1;
	@%p19 bra 	$L__BB0_32;
	st.global.u32 	[%rd50+-16], %r1;
$L__BB0_32:
	ld.global.u32 	%r62, [%rd50+-12];
	setp.ne.s32 	%p20, %r62, 1;
	@%p20 bra 	$L__BB0_34;
	st.global.u32 	[%rd50+-12], %r1;
$L__BB0_34:
	ld.global.u32 	%r63, [%rd50+-8];
	setp.ne.s32 	%p21, %r63, 1;
	@%p21 bra 	$L__BB0_36;
	st.global.u32 	[%rd50+-8], %r1;
$L__BB0_36:
	ld.global.u32 	%r64, [%rd50+-4];
	setp.ne.s32 	%p22, %r64, 1;
	@%p22 bra 	$L__BB0_38;
	st.global.u32 	[%rd50+-4], %r1;
$L__BB0_38:
	ld.global.u32 	%r65, [%rd50];
	setp.ne.s32 	%p23, %r65, 1;
	@%p23 bra 	$L__BB0_40;
	st.global.u32 	[%rd50], %r1;
$L__BB0_40:
	ld.global.u32 	%r66, [%rd50+4];
	setp.ne.s32 	%p24, %r66, 1;
	@%p24 bra 	$L__BB0_42;
	st.global.u32 	[%rd50+4], %r1;
$L__BB0_42:
	ld.global.u32 	%r67, [%rd50+8];
	setp.ne.s32 	%p25, %r67, 1;
	@%p25 bra 	$L__BB0_44;
	st.global.u32 	[%rd50+8], %r1;
$L__BB0_44:
	ld.global.u32 	%r68, [%rd50+12];
	setp.ne.s32 	%p26, %r68, 1;
	@%p26 bra 	$L__BB0_46;
	st.global.u32 	[%rd50+12], %r1;
$L__BB0_46:
	ld.global.u32 	%r69, [%rd50+16];
	setp.ne.s32 	%p27, %r69, 1;
	@%p27 bra 	$L__BB0_48;
	st.global.u32 	[%rd50+16], %r1;
$L__BB0_48:
	ld.global.u32 	%r70, [%rd50+20];
	setp.ne.s32 	%p28, %r70, 1;
	@%p28 bra 	$L__BB0_50;
	st.global.u32 	[%rd50+20], %r1;
$L__BB0_50:
	ld.global.u32 	%r71, [%rd50+24];
	setp.ne.s32 	%p29, %r71, 1;
	@%p29 bra 	$L__BB0_52;
	st.global.u32 	[%rd50+24], %r1;
$L__BB0_52:
	ld.global.u32 	%r72, [%rd50+28];
	setp.ne.s32 	%p30, %r72, 1;
	@%p30 bra 	$L__BB0_54;
	st.global.u32 	[%rd50+28], %r1;
$L__BB0_54:
	add.s32 	%r102, %r102, 16;
	add.s64 	%rd50, %rd50, 64;
	setp.ne.s32 	%p31, %r102, 0;
	mov.u32 	%r104, %r6;
	@%p31 bra 	$L__BB0_22;
$L__BB0_55:
	setp.eq.s32 	%p32, %r2, 0;
	@%p32 bra 	$L__BB0_94;
	setp.lt.u32 	%p33, %r3, 7;
	@%p33 bra 	$L__BB0_74;
	add.s32 	%r73, %r104, %r19;
	mul.wide.u32 	%rd30, %r73, 4;
	add.s64 	%rd9, %rd1, %rd30;
	ld.global.u32 	%r74, [%rd9];
	setp.ne.s32 	%p34, %r74, 1;
	@%p34 bra 	$L__BB0_59;
	st.global.u32 	[%rd9], %r1;
$L__BB0_59:
	cvt.u64.u32 	%rd31, %r19;
	cvt.u64.u32 	%rd32, %r104;
	add.s64 	%rd33, %rd32, %rd31;
	shl.b64 	%rd34, %rd33, 2;
	add.s64 	%rd10, %rd1, %rd34;
	ld.global.u32 	%r75, [%rd10+4];
	setp.ne.s32 	%p35, %r75, 1;
	@%p35 bra 	$L__BB0_61;
	st.global.u32 	[%rd10+4], %r1;
$L__BB0_61:
	ld.global.u32 	%r76, [%rd10+8];
	setp.ne.s32 	%p36, %r76, 1;
	@%p36 bra 	$L__BB0_63;
	st.global.u32 	[%rd10+8], %r1;
$L__BB0_63:
	ld.global.u32 	%r77, [%rd10+12];
	setp.ne.s32 	%p37, %r77, 1;
	@%p37 bra 	$L__BB0_65;
	st.global.u32 	[%rd10+12], %r1;
$L__BB0_65:
	ld.global.u32 	%r78, [%rd10+16];
	setp.ne.s32 	%p38, %r78, 1;
	@%p38 bra 	$L__BB0_67;
	st.global.u32 	[%rd10+16], %r1;
$L__BB0_67:
	ld.global.u32 	%r79, [%rd10+20];
	setp.ne.s32 	%p39, %r79, 1;
	@%p39 bra 	$L__BB0_69;
	st.global.u32 	[%rd10+20], %r1;
$L__BB0_69:
	ld.global.u32 	%r80, [%rd10+24];
	setp.ne.s32 	%p40, %r80, 1;
	@%p40 bra 	$L__BB0_71;
	st.global.u32 	[%rd10+24], %r1;
$L__BB0_71:
	ld.global.u32 	%r81, [%rd10+28];
	setp.ne.s32 	%p41, %r81, 1;
	@%p41 bra 	$L__BB0_73;
	st.global.u32 	[%rd10+28], %r1;
$L__BB0_73:
	add.s32 	%r104, %r104, 8;
$L__BB0_74:
	setp.eq.s32 	%p42, %r4, 0;
	@%p42 bra 	$L__BB0_94;
	setp.lt.u32 	%p43, %r5, 3;
	@%p43 bra 	$L__BB0_85;
	add.s32 	%r82, %r104, %r19;
	mul.wide.u32 	%rd35, %r82, 4;
	add.s64 	%rd11, %rd1, %rd35;
	ld.global.u32 	%r83, [%rd11];
	setp.ne.s32 	%p44, %r83, 1;
	@%p44 bra 	$L__BB0_78;
	st.global.u32 	[%rd11], %r1;
$L__BB0_78:
	cvt.u64.u32 	%rd36, %r19;
	cvt.u64.u32 	%rd37, %r104;
	add.s64 	%rd38, %rd37, %rd36;
	shl.b64 	%rd39, %rd38, 2;
	add.s64 	%rd12, %rd1, %rd39;
	ld.global.u32 	%r84, [%rd12+4];
	setp.ne.s32 	%p45, %r84, 1;
	@%p45 bra 	$L__BB0_80;
	st.global.u32 	[%rd12+4], %r1;
$L__BB0_80:
	ld.global.u32 	%r85, [%rd12+8];
	setp.ne.s32 	%p46, %r85, 1;
	@%p46 bra 	$L__BB0_82;
	st.global.u32 	[%rd12+8], %r1;
$L__BB0_82:
	ld.global.u32 	%r86, [%rd12+12];
	setp.ne.s32 	%p47, %r86, 1;
	@%p47 bra 	$L__BB0_84;
	st.global.u32 	[%rd12+12], %r1;
$L__BB0_84:
	add.s32 	%r104, %r104, 4;
$L__BB0_85:
	setp.eq.s32 	%p48, %r7, 0;
	@%p48 bra 	$L__BB0_94;
	add.s32 	%r87, %r104, %r19;
	mul.wide.u32 	%rd40, %r87, 4;
	add.s64 	%rd13, %rd1, %rd40;
	ld.global.u32 	%r88, [%rd13];
	setp.ne.s32 	%p49, %r88, 1;
	@%p49 bra 	$L__BB0_88;
	st.global.u32 	[%rd13], %r1;
$L__BB0_88:
	setp.eq.s32 	%p50, %r7, 1;
	@%p50 bra 	$L__BB0_94;
	cvt.u64.u32 	%rd41, %r19;
	cvt.u64.u32 	%rd42, %r104;
	add.s64 	%rd43, %rd42, %rd41;
	shl.b64 	%rd44, %rd43, 2;
	add.s64 	%rd14, %rd1, %rd44;
	ld.global.u32 	%r89, [%rd14+4];
	setp.ne.s32 	%p51, %r89, 1;
	@%p51 bra 	$L__BB0_91;
	st.global.u32 	[%rd14+4], %r1;
$L__BB0_91:
	setp.eq.s32 	%p52, %r7, 2;
	@%p52 bra 	$L__BB0_94;
	ld.global.u32 	%r90, [%rd14+8];
	setp.ne.s32 	%p53, %r90, 1;
	@%p53 bra 	$L__BB0_94;
	st.global.u32 	[%rd14+8], %r1;
$L__BB0_94:
	add.s32 	%r101, %r101, 1;
	setp.eq.s32 	%p54, %r101, %r38;
	@%p54 bra 	$L__BB0_95;
	bra.uni 	$L__BB0_20;
$L__BB0_95:
	setp.lt.u32 	%p55, %r38, 16;
	mov.b32 	%r108, 0;
	@%p55 bra 	$L__BB0_98;
	add.s64 	%rd51, %rd2, 32;
$L__BB0_97:
	.pragma "nounroll";
	mov.b32 	%r92, 0;
	st.global.u32 	[%rd51+-32], %r92;
	st.global.u32 	[%rd51+-28], %r92;
	st.global.u32 	[%rd51+-24], %r92;
	st.global.u32 	[%rd51+-20], %r92;
	st.global.u32 	[%rd51+-16], %r92;
	st.global.u32 	[%rd51+-12], %r92;
	st.global.u32 	[%rd51+-8], %r92;
	st.global.u32 	[%rd51+-4], %r92;
	st.global.u32 	[%rd51], %r92;
	st.global.u32 	[%rd51+4], %r92;
	st.global.u32 	[%rd51+8], %r92;
	st.global.u32 	[%rd51+12], %r92;
	st.global.u32 	[%rd51+16], %r92;
	st.global.u32 	[%rd51+20], %r92;
	st.global.u32 	[%rd51+24], %r92;
	st.global.u32 	[%rd51+28], %r92;
	add.s32 	%r106, %r106, 16;
	add.s64 	%rd51, %rd51, 64;
	setp.ne.s32 	%p56, %r106, 0;
	mov.u32 	%r108, %r6;
	@%p56 bra 	$L__BB0_97;
$L__BB0_98:
	setp.eq.s32 	%p57, %r2, 0;
	@%p57 bra 	$L__BB0_107;
	setp.lt.u32 	%p58, %r2, 8;
	@%p58 bra 	$L__BB0_101;
	mul.wide.u32 	%rd45, %r108, 4;
	add.s64 	%rd46, %rd2, %rd45;
	mov.b32 	%r93, 0;
	st.global.u32 	[%rd46], %r93;
	st.global.u32 	[%rd46+4], %r93;
	st.global.u32 	[%rd46+8], %r93;
	st.global.u32 	[%rd46+12], %r93;
	st.global.u32 	[%rd46+16], %r93;
	st.global.u32 	[%rd46+20], %r93;
	st.global.u32 	[%rd46+24], %r93;
	st.global.u32 	[%rd46+28], %r93;
	add.s32 	%r108, %r108, 8;
$L__BB0_101:
	setp.eq.s32 	%p59, %r4, 0;
	@%p59 bra 	$L__BB0_107;
	setp.lt.u32 	%p60, %r4, 4;
	@%p60 bra 	$L__BB0_104;
	mul.wide.u32 	%rd47, %r108, 4;
	add.s64 	%rd48, %rd2, %rd47;
	mov.b32 	%r94, 0;
	st.global.u32 	[%rd48], %r94;
	st.global.u32 	[%rd48+4], %r94;
	st.global.u32 	[%rd48+8], %r94;
	st.global.u32 	[%rd48+12], %r94;
	add.s32 	%r108, %r108, 4;
$L__BB0_104:
	setp.eq.s32 	%p61, %r7, 0;
	@%p61 bra 	$L__BB0_107;
	mul.wide.u32 	%rd49, %r108, 4;
	add.s64 	%rd52, %rd2, %rd49;
	neg.s32 	%r110, %r7;
$L__BB0_106:
	.pragma "nounroll";
	mov.b32 	%r95, 0;
	st.global.u32 	[%rd52], %r95;
	add.s64 	%rd52, %rd52, 4;
	add.s32 	%r110, %r110, 1;
	setp.ne.s32 	%p62, %r110, 0;
	@%p62 bra 	$L__BB0_106;
$L__BB0_107:
	ret;

}


// ===== COMPILED SASS (sm_100) =====

	.target	sm_100

	.elftype	@"ET_EXEC"


//--------------------- .note.nv.tkinfo           --------------------------
	.section	.note.nv.tkinfo,"",@"SHT_NOTE"
	.sectionflags	@"SHF_NOTE_NV_TKINFO"
	.tkinfo
        /*0018*/ 	.word	0x00000002
        /*0030*/ 	.string	""
        /*0030*/ 	.string	"ptxas"
        /*0030*/ 	.string	"Cuda compilation tools, release 13.0, V13.0.88"
        /*0030*/ 	.string	"Build cuda_13.0.r13.0/compiler.36424714_0"
        /*0030*/ 	.string	"-arch sm_100 -m 64 "



//--------------------- .note.nv.cuinfo           --------------------------
	.section	.note.nv.cuinfo,"",@"SHT_NOTE"
	.sectionflags	@"SHF_NOTE_NV_CUINFO"
        /*0018*/ 	.short	0x0002
        /*001a*/ 	.short	0x0064
        /*001c*/ 	.short	0x0082
	.zero		2


//--------------------- .nv.info                  --------------------------
	.section	.nv.info,"",@"SHT_CUDA_INFO"
	.align	4


	//----- nvinfo : EIATTR_REGCOUNT
	.align		4
        /*0000*/ 	.byte	0x04, 0x2f
        /*0002*/ 	.short	(.L_1 - .L_0)
	.align		4
.L_0:
        /*0004*/ 	.word	index@(_Z12teste_kerneliPiS_)
        /*0008*/ 	.word	0x0000001b


	//----- nvinfo : EIATTR_FRAME_SIZE
	.align		4
.L_1:
        /*000c*/ 	.byte	0x04, 0x11
        /*000e*/ 	.short	(.L_3 - .L_2)
	.align		4
.L_2:
        /*0010*/ 	.word	index@(_Z12teste_kerneliPiS_)
        /*0014*/ 	.word	0x00000000


	//----- nvinfo : EIATTR_MIN_STACK_SIZE
	.align		4
.L_3:
        /*0018*/ 	.byte	0x04, 0x12
        /*001a*/ 	.short	(.L_5 - .L_4)
	.align		4
.L_4:
        /*001c*/ 	.word	index@(_Z12teste_kerneliPiS_)
        /*0020*/ 	.word	0x00000000
.L_5:


//--------------------- .nv.compat                --------------------------
	.section	.nv.compat,"",@"SHT_CUDA_COMPAT_INFO"
	.align	4
        /*0000*/ 	.byte	0x02, 0x09, 0x00, 0x00, 0x02, 0x02, 0x01, 0x00, 0x02, 0x05, 0x05, 0x00, 0x03, 0x07, 0x01, 0x01
        /*0010*/ 	.byte	0x02, 0x03, 0x00, 0x00, 0x02, 0x06, 0x01, 0x00, 0x04, 0x0b, 0x08, 0x00, 0x09, 0x00, 0x00, 0x00
        /*0020*/ 	.byte	0x00, 0x00, 0x00, 0x00


//--------------------- .nv.info._Z12teste_kerneliPiS_ --------------------------
	.section	.nv.info._Z12teste_kerneliPiS_,"",@"SHT_CUDA_INFO"
	.sectionflags	@""
	.align	4


	//----- nvinfo : EIATTR_CUDA_API_VERSION
	.align		4
        /*0000*/ 	.byte	0x04, 0x37
        /*0002*/ 	.short	(.L_7 - .L_6)
.L_6:
        /*0004*/ 	.word	0x00000082


	//----- nvinfo : EIATTR_KPARAM_INFO
	.align		4
.L_7:
        /*0008*/ 	.byte	0x04, 0x17
        /*000a*/ 	.short	(.L_9 - .L_8)
.L_8:
        /*000c*/ 	.word	0x00000000
        /*0010*/ 	.short	0x0002
        /*0012*/ 	.short	0x0010
        /*0014*/ 	.byte	0x00, 0xf5, 0x21, 0x00


	//----- nvinfo : EIATTR_KPARAM_INFO
	.align		4
.L_9:
        /*0018*/ 	.byte	0x04, 0x17
        /*001a*/ 	.short	(.L_11 - .L_10)
.L_10:
        /*001c*/ 	.word	0x00000000
        /*0020*/ 	.short	0x0001
        /*0022*/ 	.short	0x0008
        /*0024*/ 	.byte	0x00, 0xf5, 0x21, 0x00


	//----- nvinfo : EIATTR_KPARAM_INFO
	.align		4
.L_11:
        /*0028*/ 	.byte	0x04, 0x17
        /*002a*/ 	.short	(.L_13 - .L_12)
.L_12:
        /*002c*/ 	.word	0x00000000
        /*0030*/ 	.short	0x0000
        /*0032*/ 	.short	0x0000
        /*0034*/ 	.byte	0x00, 0xf0, 0x11, 0x00


	//----- nvinfo : EIATTR_SPARSE_MMA_MASK
	.align		4
.L_13:
        /*0038*/ 	.byte	0x03, 0x50
        /*003a*/ 	.short	0x0000


	//----- nvinfo : EIATTR_MAXREG_COUNT
	.align		4
        /*003c*/ 	.byte	0x03, 0x1b
        /*003e*/ 	.short	0x00ff


	//----- nvinfo : EIATTR_MERCURY_ISA_VERSION
	.align		4
        /*0040*/ 	.byte	0x03, 0x5f
        /*0042*/ 	.short	0x0101


	//----- nvinfo : EIATTR_VRC_CTA_INIT_COUNT
	.align		4
        /*0044*/ 	.byte	0x02, 0x4a
	.zero		1
	.zero		1


	//----- nvinfo : EIATTR_EXIT_INSTR_OFFSETS
	.align		4
        /*0048*/ 	.byte	0x04, 0x1c
        /*004a*/ 	.short	(.L_15 - .L_14)


	//   ....[0]....
.L_14:
        /*004c*/ 	.word	0x000000e0


	//   ....[1]....
        /*0050*/ 	.word	0x000011f0


	//   ....[2]....
        /*0054*/ 	.word	0x000012e0


	//   ....[3]....
        /*0058*/ 	.word	0x00001390


	//   ....[4]....
        /*005c*/ 	.word	0x00001430


	//----- nvinfo : EIATTR_CBANK_PARAM_SIZE
	.align		4
.L_15:
        /*0060*/ 	.byte	0x03, 0x19
        /*0062*/ 	.short	0x0018


	//----- nvinfo : EIATTR_PARAM_CBANK
	.align		4
        /*0064*/ 	.byte	0x04, 0x0a
        /*0066*/ 	.short	(.L_17 - .L_16)
	.align		4
.L_16:
        /*0068*/ 	.word	index@(.nv.constant0._Z12teste_kerneliPiS_)
        /*006c*/ 	.short	0x0380
        /*006e*/ 	.short	0x0018


	//----- nvinfo : EIATTR_SW_WAR
	.align		4
.L_17:
        /*0070*/ 	.byte	0x04, 0x36
        /*0072*/ 	.short	(.L_19 - .L_18)
.L_18:
        /*0074*/ 	.word	0x00000008
.L_19:


//--------------------- .nv.callgraph             --------------------------
	.section	.nv.callgraph,"",@"SHT_CUDA_CALLGRAPH"
	.align	4
	.sectionentsize	8
	.align		4
        /*0000*/ 	.word	0x00000000
	.align		4
        /*0004*/ 	.word	0xffffffff
	.align		4
        /*0008*/ 	.word	0x00000000
	.align		4
        /*000c*/ 	.word	0xfffffffe
	.align		4
        /*0010*/ 	.word	0x00000000
	.align		4
        /*0014*/ 	.word	0xfffffffd
	.align		4
        /*0018*/ 	.word	0x00000000
	.align		4
        /*001c*/ 	.word	0xfffffffc


//--------------------- .text._Z12teste_kerneliPiS_ --------------------------
	.section	.text._Z12teste_kerneliPiS_,"ax",@progbits
	.align	128
        .global         _Z12teste_kerneliPiS_
        .type           _Z12teste_kerneliPiS_,@function
        .size           _Z12teste_kerneliPiS_,(.L_x_18 - _Z12teste_kerneliPiS_)
        .other          _Z12teste_kerneliPiS_,@"STO_CUDA_ENTRY STV_DEFAULT"
_Z12teste_kerneliPiS_:
.text._Z12teste_kerneliPiS_:
[----:B------:R-:W-:Y:S08]  /*0000*/  LDC R1, c[0x0][0x37c] ;  /* 0x0000df00ff017b82 */ /* 0x000ff00000000800 */
[----:B------:R-:W0:Y:S01]  /*0010*/  LDC.64 R4, c[0x0][0x390] ;  /* 0x0000e400ff047b82 */ /* 0x000e220000000a00 */
[----:B------:R-:W0:Y:S01]  /*0020*/  LDCU.64 UR12, c[0x0][0x358] ;  /* 0x00006b00ff0c77ac */ /* 0x000e220008000a00 */
[----:B------:R-:W1:Y:S06]  /*0030*/  S2R R2, SR_CTAID.X ;  /* 0x0000000000027919 */ /* 0x000e6c0000002500 */
[----:B------:R-:W2:Y:S01]  /*0040*/  LDC R0, c[0x0][0x380] ;  /* 0x0000e000ff007b82 */ /* 0x000ea20000000800 */
[----:B0-----:R-:W3:Y:S01]  /*0050*/  LDG.E R6, desc[UR12][R4.64] ;  /* 0x0000000c04067981 */ /* 0x001ee2000c1e1900 */
[----:B------:R-:W0:Y:S01]  /*0060*/  LDCU UR4, c[0x0][0x360] ;  /* 0x00006c00ff0477ac */ /* 0x000e220008000800 */
[----:B------:R-:W0:Y:S01]  /*0070*/  S2R R3, SR_TID.X ;  /* 0x0000000000037919 */ /* 0x000e220000002100 */
[----:B--2---:R-:W-:-:S02]  /*0080*/  ISETP.GE.AND P1, PT, R0, 0x1, PT ;  /* 0x000000010000780c */ /* 0x004fc40003f26270 */
[----:B-1----:R-:W-:-:S05]  /*0090*/  LOP3.LUT R2, R2, 0xffffff, RZ, 0xc0, !PT ;  /* 0x00ffffff02027812 */ /* 0x002fca00078ec0ff */
[----:B0-----:R-:W-:Y:S01]  /*00a0*/  IMAD R2, R2, UR4, R3 ;  /* 0x0000000402027c24 */ /* 0x001fe2000f8e0203 */
[----:B---3--:R-:W-:-:S13]  /*00b0*/  ISETP.NE.AND P0, PT, R6, RZ, PT ;  /* 0x000000ff0600720c */ /* 0x008fda0003f05270 */
[----:B------:R-:W-:-:S05]  /*00c0*/  @!P0 IMAD.MOV.U32 R7, RZ, RZ, -0x1 ;  /* 0xffffffffff078424 */ /* 0x000fca00078e00ff */
[----:B------:R0:W-:Y:S01]  /*00d0*/  @!P0 STG.E desc[UR12][R4.64], R7 ;  /* 0x0000000704008986 */ /* 0x0001e2000c10190c */
[----:B------:R-:W-:Y:S05]  /*00e0*/  @!P1 EXIT ;  /* 0x000000000000994d */ /* 0x000fea0003800000 */
[C---:B------:R-:W-:Y:S01]  /*00f0*/  LOP3.LUT R9, R0.reuse, 0xf, RZ, 0xc0, !PT ;  /* 0x0000000f00097812 */ /* 0x040fe200078ec0ff */
[----:B------:R-:W-:Y:S01]  /*0100*/  UMOV UR4, URZ ;  /* 0x000000ff00047c82 */ /* 0x000fe20008000000 */
[C---:B------:R-:W-:Y:S02]  /*0110*/  LOP3.LUT R8, R0.reuse, 0x7, RZ, 0xc0, !PT ;  /* 0x0000000700087812 */ /* 0x040fe400078ec0ff */
[C---:B------:R-:W-:Y:S01]  /*0120*/  LOP3.LUT R3, R0.reuse, 0x7ffffff0, RZ, 0xc0, !PT ;  /* 0x7ffffff000037812 */ /* 0x040fe200078ec0ff */
[----:B------:R-:W-:Y:S01]  /*0130*/  VIADD R10, R9, 0xffffffff ;  /* 0xffffffff090a7836 */ /* 0x000fe20000000000 */
[----:B------:R-:W-:Y:S01]  /*0140*/  LOP3.LUT R0, R0, 0x3, RZ, 0xc0, !PT ;  /* 0x0000000300007812 */ /* 0x000fe200078ec0ff */
[----:B------:R-:W-:-:S07]  /*0150*/  VIADD R11, R8, 0xffffffff ;  /* 0xffffffff080b7836 */ /* 0x000fce0000000000 */
.L_x_5:
[----:B------:R-:W-:-:S09]  /*0160*/  UISETP.NE.AND UP0, UPT, UR4, URZ, UPT ;  /* 0x000000ff0400728c */ /* 0x000fd2000bf05270 */
[----:B-1234-:R-:W-:Y:S05]  /*0170*/  BRA.U UP0, `(.L_x_0) ;  /* 0x0000000100fc7547 */ /* 0x01efea000b800000 */
[----:B------:R-:W1:Y:S01]  /*0180*/  LDCU UR5, c[0x0][0x380] ;  /* 0x00007000ff0577ac */ /* 0x000e620008000800 */
[----:B0-----:R-:W-:Y:S01]  /*0190*/  IMAD.MOV.U32 R7, RZ, RZ, RZ ;  /* 0x000000ffff077224 */ /* 0x001fe200078e00ff */
[----:B-1----:R-:W-:-:S09]  /*01a0*/  UISETP.GE.U32.AND UP0, UPT, UR5, 0x10, UPT ;  /* 0x000000100500788c */ /* 0x002fd2000bf06070 */
[----:B------:R-:W-:Y:S05]  /*01b0*/  BRA.U !UP0, `(.L_x_1) ;  /* 0x00000001085c7547 */ /* 0x000fea000b800000 */
[----:B------:R-:W0:Y:S01]  /*01c0*/  LDC.64 R6, c[0x0][0x388] ;  /* 0x0000e200ff067b82 */ /* 0x000e220000000a00 */
[----:B------:R-:W-:-:S07]  /*01d0*/  IMAD.MOV.U32 R12, RZ, RZ, RZ ;  /* 0x000000ffff0c7224 */ /* 0x000fce00078e00ff */
.L_x_2:
[----:B01----:R-:W-:-:S04]  /*01e0*/  IMAD.WIDE.U32 R4, R12, 0x4, R6 ;  /* 0x000000040c047825 */ /* 0x003fc800078e0006 */
[----:B------:R-:W-:Y:S01]  /*01f0*/  VIADD R12, R12, 0x10 ;  /* 0x000000100c0c7836 */ /* 0x000fe20000000000 */
[----:B------:R1:W-:Y:S04]  /*0200*/  STG.E desc[UR12][R4.64], RZ ;  /* 0x000000ff04007986 */ /* 0x0003e8000c10190c */
[----:B------:R-:W-:Y:S01]  /*0210*/  ISETP.NE.AND P0, PT, R12, R3, PT ;  /* 0x000000030c00720c */ /* 0x000fe20003f05270 */
[----:B------:R1:W-:Y:S04]  /*0220*/  STG.E desc[UR12][R4.64+0x4], RZ ;  /* 0x000004ff04007986 */ /* 0x0003e8000c10190c */
        /* <DEDUP_REMOVED lines=13> */
[----:B------:R1:W-:Y:S01]  /*0300*/  STG.E desc[UR12][R4.64+0x3c], RZ ;  /* 0x00003cff04007986 */ /* 0x0003e2000c10190c */
[----:B------:R-:W-:Y:S05]  /*0310*/  @P0 BRA `(.L_x_2) ;  /* 0xfffffffc00b00947 */ /* 0x000fea000383ffff */
[----:B------:R-:W-:-:S07]  /*0320*/  IMAD.MOV.U32 R7, RZ, RZ, R3 ;  /* 0x000000ffff077224 */ /* 0x000fce00078e0003 */
.L_x_1:
[----:B------:R-:W-:-:S13]  /*0330*/  ISETP.NE.AND P0, PT, R9, RZ, PT ;  /* 0x000000ff0900720c */ /* 0x000fda0003f05270 */
[----:B------:R-:W-:Y:S05]  /*0340*/  @!P0 BRA `(.L_x_0) ;  /* 0x0000000000888947 */ /* 0x000fea0003800000 */
[----:B------:R-:W-:Y:S02]  /*0350*/  ISETP.GE.U32.AND P0, PT, R10, 0x7, PT ;  /* 0x000000070a00780c */ /* 0x000fe40003f06070 */
[----:B------:R-:W-:-:S11]  /*0360*/  ISETP.NE.AND P1, PT, R8, RZ, PT ;  /* 0x000000ff0800720c */ /* 0x000fd60003f25270 */
[----:B------:R-:W-:Y:S05]  /*0370*/  @!P0 BRA `(.L_x_3) ;  /* 0x00000000002c8947 */ /* 0x000fea0003800000 */
[----:B-1----:R-:W0:Y:S02]  /*0380*/  LDC.64 R4, c[0x0][0x388] ;  /* 0x0000e200ff047b82 */ /* 0x002e240000000a00 */
[----:B0-----:R-:W-:-:S04]  /*0390*/  IMAD.WIDE.U32 R4, R7, 0x4, R4 ;  /* 0x0000000407047825 */ /* 0x001fc800078e0004 */
[----:B------:R-:W-:Y:S01]  /*03a0*/  VIADD R7, R7, 0x8 ;  /* 0x0000000807077836 */ /* 0x000fe20000000000 */
[----:B------:R0:W-:Y:S04]  /*03b0*/  STG.E desc[UR12][R4.64], RZ ;  /* 0x000000ff04007986 */ /* 0x0001e8000c10190c */
[----:B------:R0:W-:Y:S04]  /*03c0*/  STG.E desc[UR12][R4.64+0x4], RZ ;  /* 0x000004ff04007986 */ /* 0x0001e8000c10190c */
[----:B------:R0:W-:Y:S04]  /*03d0*/  STG.E desc[UR12][R4.64+0x8], RZ ;  /* 0x000008ff04007986 */ /* 0x0001e8000c10190c */
[----:B------:R0:W-:Y:S04]  /*03e0*/  STG.E desc[UR12][R4.64+0xc], RZ ;  /* 0x00000cff04007986 */ /* 0x0001e8000c10190c */
[----:B------:R0:W-:Y:S04]  /*03f0*/  STG.E desc[UR12][R4.64+0x10], RZ ;  /* 0x000010ff04007986 */ /* 0x0001e8000c10190c */
[----:B------:R0:W-:Y:S04]  /*0400*/  STG.E desc[UR12][R4.64+0x14], RZ ;  /* 0x000014ff04007986 */ /* 0x0001e8000c10190c */
[----:B------:R0:W-:Y:S04]  /*0410*/  STG.E desc[UR12][R4.64+0x18], RZ ;  /* 0x000018ff04007986 */ /* 0x0001e8000c10190c */
[----:B------:R0:W-:Y:S02]  /*0420*/  STG.E desc[UR12][R4.64+0x1c], RZ ;  /* 0x00001cff04007986 */ /* 0x0001e4000c10190c */
.L_x_3:
[----:B------:R-:W-:Y:S05]  /*0430*/  @!P1 BRA `(.L_x_0) ;  /* 0x00000000004c9947 */ /* 0x000fea0003800000 */
[----:B------:R-:W-:Y:S02]  /*0440*/  ISETP.GE.U32.AND P0, PT, R11, 0x3, PT ;  /* 0x000000030b00780c */ /* 0x000fe40003f06070 */
[----:B------:R-:W-:-:S11]  /*0450*/  ISETP.NE.AND P1, PT, R0, RZ, PT ;  /* 0x000000ff0000720c */ /* 0x000fd60003f25270 */
[----:B------:R-:W-:Y:S05]  /*0460*/  @!P0 BRA `(.L_x_4) ;  /* 0x00000000001c8947 */ /* 0x000fea0003800000 */
[----:B01----:R-:W0:Y:S02]  /*0470*/  LDC.64 R4, c[0x0][0x388] ;  /* 0x0000e200ff047b82 */ /* 0x003e240000000a00 */
[----:B0-----:R-:W-:-:S04]  /*0480*/  IMAD.WIDE.U32 R4, R7, 0x4, R4 ;  /* 0x0000000407047825 */ /* 0x001fc800078e0004 */
[----:B------:R-:W-:Y:S01]  /*0490*/  VIADD R7, R7, 0x4 ;  /* 0x0000000407077836 */ /* 0x000fe20000000000 */
[----:B------:R2:W-:Y:S04]  /*04a0*/  STG.E desc[UR12][R4.64], RZ ;  /* 0x000000ff04007986 */ /* 0x0005e8000c10190c */
[----:B------:R2:W-:Y:S04]  /*04b0*/  STG.E desc[UR12][R4.64+0x4], RZ ;  /* 0x000004ff04007986 */ /* 0x0005e8000c10190c */
[----:B------:R2:W-:Y:S04]  /*04c0*/  STG.E desc[UR12][R4.64+0x8], RZ ;  /* 0x000008ff04007986 */ /* 0x0005e8000c10190c */
[----:B------:R2:W-:Y:S02]  /*04d0*/  STG.E desc[UR12][R4.64+0xc], RZ ;  /* 0x00000cff04007986 */ /* 0x0005e4000c10190c */
.L_x_4:
[----:B------:R-:W-:Y:S05]  /*04e0*/  @!P1 BRA `(.L_x_0) ;  /* 0x0000000000209947 */ /* 0x000fea0003800000 */
[----:B012---:R-:W0:Y:S01]  /*04f0*/  LDC.64 R4, c[0x0][0x388] ;  /* 0x0000e200ff047b82 */ /* 0x007e220000000a00 */
[----:B------:R-:W-:Y:S01]  /*0500*/  ISETP.NE.AND P0, PT, R0, 0x1, PT ;  /* 0x000000010000780c */ /* 0x000fe20003f05270 */
[----:B0-----:R-:W-:-:S05]  /*0510*/  IMAD.WIDE.U32 R4, R7, 0x4, R4 ;  /* 0x0000000407047825 */ /* 0x001fca00078e0004 */
[----:B------:R3:W-:Y:S07]  /*0520*/  STG.E desc[UR12][R4.64], RZ ;  /* 0x000000ff04007986 */ /* 0x0007ee000c10190c */
[----:B------:R-:W-:Y:S05]  /*0530*/  @!P0 BRA `(.L_x_0) ;  /* 0x00000000000c8947 */ /* 0x000fea0003800000 */
[----:B------:R-:W-:Y:S01]  /*0540*/  ISETP.NE.AND P0, PT, R0, 0x2, PT ;  /* 0x000000020000780c */ /* 0x000fe20003f05270 */
[----:B------:R4:W-:-:S12]  /*0550*/  STG.E desc[UR12][R4.64+0x4], RZ ;  /* 0x000004ff04007986 */ /* 0x0009d8000c10190c */
[----:B------:R4:W-:Y:S02]  /*0560*/  @P0 STG.E desc[UR12][R4.64+0x8], RZ ;  /* 0x000008ff04000986 */ /* 0x0009e4000c10190c */
.L_x_0:
[----:B------:R-:W5:Y:S01]  /*0570*/  LDCU UR5, c[0x0][0x380] ;  /* 0x00007000ff0577ac */ /* 0x000f620008000800 */
[----:B------:R-:W-:-:S04]  /*0580*/  UIADD3 UR4, UPT, UPT, UR4, 0x1, URZ ;  /* 0x0000000104047890 */ /* 0x000fc8000fffe0ff */
[----:B-----5:R-:W-:-:S09]  /*0590*/  UISETP.NE.AND UP0, UPT, UR4, UR5, UPT ;  /* 0x000000050400728c */ /* 0x020fd2000bf05270 */
[----:B------:R-:W-:Y:S05]  /*05a0*/  BRA.U UP0, `(.L_x_5) ;  /* 0xfffffff900ec7547 */ /* 0x000fea000b83ffff */
[----:B------:R-:W5:Y:S01]  /*05b0*/  LDCU.64 UR6, c[0x0][0x388] ;  /* 0x00007100ff0677ac */ /* 0x000f620008000a00 */
[----:B------:R-:W-:Y:S01]  /*05c0*/  ULOP3.LUT UR9, UR5, 0x7ffffff0, URZ, 0xc0, !UPT ;  /* 0x7ffffff005097892 */ /* 0x000fe2000f8ec0ff */
[----:B------:R-:W-:-:S03]  /*05d0*/  UMOV UR4, URZ ;  /* 0x000000ff00047c82 */ /* 0x000fc60008000000 */
[----:B------:R-:W-:Y:S02]  /*05e0*/  UIADD3 UR5, UPT, UPT, -UR9, URZ, URZ ;  /* 0x000000ff09057290 */ /* 0x000fe4000fffe1ff */
[----:B-----5:R-:W-:-:S04]  /*05f0*/  UIADD3 UR8, UP0, UPT, UR6, 0x20, URZ ;  /* 0x0000002006087890 */ /* 0x020fc8000ff1e0ff */
[----:B------:R-:W-:-:S12]  /*0600*/  UIADD3.X UR7, UPT, UPT, URZ, UR7, URZ, UP0, !UPT ;  /* 0x00000007ff077290 */ /* 0x000fd800087fe4ff */
.L_x_11:
[----:B------:R-:W5:Y:S01]  /*0610*/  LDCU UR6, c[0x0][0x380] ;  /* 0x00007000ff0677ac */ /* 0x000f620008000800 */
[----:B------:R-:W-:Y:S01]  /*0620*/  IMAD.MOV.U32 R3, RZ, RZ, RZ ;  /* 0x000000ffff037224 */ /* 0x000fe200078e00ff */
[----:B-----5:R-:W-:Y:S02]  /*0630*/  UISETP.GE.U32.AND UP0, UPT, UR6, 0x10, UPT ;  /* 0x000000100600788c */ /* 0x020fe4000bf06070 */
[----:B------:R-:W-:-:S07]  /*0640*/  UIMAD UR14, UR4, UR6, URZ ;  /* 0x00000006040e72a4 */ /* 0x000fce000f8e02ff */
[----:B0-----:R-:W-:Y:S05]  /*0650*/  BRA.U !UP0, `(.L_x_6) ;  /* 0x0000000508007547 */ /* 0x001fea000b800000 */
[----:B------:R-:W-:Y:S02]  /*0660*/  UMOV UR6, UR8 ;  /* 0x0000000800067c82 */ /* 0x000fe40008000000 */
[----:B------:R-:W-:-:S03]  /*0670*/  UIMAD.WIDE.U32 UR10, UR14, 0x4, UR6 ;  /* 0x000000040e0a78a5 */ /* 0x000fc6000f8e0006 */
[----:B------:R-:W-:-:S03]  /*0680*/  UMOV UR6, UR5 ;  /* 0x0000000500067c82 */ /* 0x000fc60008000000 */
[----:B01234-:R-:W-:Y:S02]  /*0690*/  IMAD.U32 R4, RZ, RZ, UR10 ;  /* 0x0000000aff047e24 */ /* 0x01ffe4000f8e00ff */
[----:B------:R-:W-:Y:S02]  /*06a0*/  IMAD.U32 R5, RZ, RZ, UR11 ;  /* 0x0000000bff057e24 */ /* 0x000fe4000f8e00ff */
[----:B------:R-:W-:Y:S02]  /*06b0*/  IMAD.U32 R6, RZ, RZ, UR10 ;  /* 0x0000000aff067e24 */ /* 0x000fe4000f8e00ff */
[----:B------:R-:W-:Y:S02]  /*06c0*/  IMAD.U32 R7, RZ, RZ, UR11 ;  /* 0x0000000bff077e24 */ /* 0x000fe4000f8e00ff */
[----:B------:R-:W-:-:S07]  /*06d0*/  IMAD.MOV.U32 R3, RZ, RZ, R4 ;  /* 0x000000ffff037224 */ /* 0x000fce00078e0004 */
.L_x_7:
[----:B0-----:R-:W-:Y:S02]  /*06e0*/  IMAD.MOV.U32 R4, RZ, RZ, R3 ;  /* 0x000000ffff047224 */ /* 0x001fe400078e0003 */
[----:B------:R-:W-:-:S05]  /*06f0*/  IMAD.MOV.U32 R5, RZ, RZ, R7 ;  /* 0x000000ffff057224 */ /* 0x000fca00078e0007 */
[----:B------:R-:W2:Y:S04]  /*0700*/  LDG.E R24, desc[UR12][R4.64+-0x20] ;  /* 0xffffe00c04187981 */ /* 0x000ea8000c1e1900 */
[----:B------:R-:W3:Y:S04]  /*0710*/  LDG.E R3, desc[UR12][R4.64+-0x1c] ;  /* 0xffffe40c04037981 */ /* 0x000ee8000c1e1900 */
[----:B------:R-:W4:Y:S04]  /*0720*/  LDG.E R7, desc[UR12][R4.64+-0x14] ;  /* 0xffffec0c04077981 */ /* 0x000f28000c1e1900 */
[----:B------:R-:W5:Y:S04]  /*0730*/  LDG.E R12, desc[UR12][R4.64+-0x10] ;  /* 0xfffff00c040c7981 */ /* 0x000f68000c1e1900 */
        /* <DEDUP_REMOVED lines=11> */
[----:B------:R-:W5:Y:S01]  /*07f0*/  LDG.E R17, desc[UR12][R4.64+0x4] ;  /* 0x0000040c04117981 */ /* 0x000f62000c1e1900 */
[----:B------:R-:W-:-:S04]  /*0800*/  UIADD3 UR6, UPT, UPT, UR6, 0x10, URZ ;  /* 0x0000001006067890 */ /* 0x000fc8000fffe0ff */
[----:B------:R-:W-:Y:S01]  /*0810*/  UISETP.NE.AND UP0, UPT, UR6, URZ, UPT ;  /* 0x000000ff0600728c */ /* 0x000fe2000bf05270 */
[----:B--2---:R-:W-:Y:S02]  /*0820*/  ISETP.NE.AND P2, PT, R24, 0x1, PT ;  /* 0x000000011800780c */ /* 0x004fe40003f45270 */
[----:B---3--:R-:W-:Y:S02]  /*0830*/  ISETP.NE.AND P1, PT, R3, 0x1, PT ;  /* 0x000000010300780c */ /* 0x008fe40003f25270 */
[----:B----4-:R-:W-:Y:S02]  /*0840*/  ISETP.NE.AND P4, PT, R7, 0x1, PT ;  /* 0x000000010700780c */ /* 0x010fe40003f85270 */
[----:B-----5:R-:W-:-:S07]  /*0850*/  ISETP.NE.AND P6, PT, R12, 0x1, PT ;  /* 0x000000010c00780c */ /* 0x020fce0003fc5270 */
[----:B------:R0:W-:Y:S01]  /*0860*/  @!P2 STG.E desc[UR12][R4.64+-0x20], R2 ;  /* 0xffffe0020400a986 */ /* 0x0001e2000c10190c */
[----:B------:R-:W-:-:S03]  /*0870*/  ISETP.NE.AND P5, PT, R13, 0x1, PT ;  /* 0x000000010d00780c */ /* 0x000fc60003fa5270 */
[----:B------:R0:W-:Y:S01]  /*0880*/  @!P1 STG.E desc[UR12][R4.64+-0x1c], R2 ;  /* 0xffffe40204009986 */ /* 0x0001e2000c10190c */
[----:B------:R-:W-:Y:S02]  /*0890*/  ISETP.NE.AND P3, PT, R14, 0x1, PT ;  /* 0x000000010e00780c */ /* 0x000fe40003f65270 */
[----:B------:R-:W-:Y:S02]  /*08a0*/  ISETP.NE.AND P2, PT, R15, 0x1, PT ;  /* 0x000000010f00780c */ /* 0x000fe40003f45270 */
[----:B------:R-:W-:Y:S01]  /*08b0*/  ISETP.NE.AND P1, PT, R16, 0x1, PT ;  /* 0x000000011000780c */ /* 0x000fe20003f25270 */
[----:B------:R0:W-:Y:S01]  /*08c0*/  @!P4 STG.E desc[UR12][R4.64+-0x14], R2 ;  /* 0xffffec020400c986 */ /* 0x0001e2000c10190c */
[----:B------:R-:W-:-:S03]  /*08d0*/  ISETP.NE.AND P0, PT, R6, 0x1, PT ;  /* 0x000000010600780c */ /* 0x000fc60003f05270 */
        /* <DEDUP_REMOVED lines=9> */
[----:B------:R-:W-:Y:S02]  /*0970*/  ISETP.NE.AND P2, PT, R22, 0x1, PT ;  /* 0x000000011600780c */ /* 0x000fe40003f45270 */
[----:B------:R-:W-:Y:S01]  /*0980*/  ISETP.NE.AND P1, PT, R23, 0x1, PT ;  /* 0x000000011700780c */ /* 0x000fe20003f25270 */
[----:B------:R0:W-:Y:S01]  /*0990*/  @!P0 STG.E desc[UR12][R4.64+-0x18], R2 ;  /* 0xffffe80204008986 */ /* 0x0001e2000c10190c */
[----:B------:R-:W-:-:S03]  /*09a0*/  ISETP.NE.AND P0, PT, R17, 0x1, PT ;  /* 0x000000011100780c */ /* 0x000fc60003f05270 */
[----:B------:R0:W-:Y:S04]  /*09b0*/  @!P4 STG.E desc[UR12][R4.64+0x8], R2 ;  /* 0x000008020400c986 */ /* 0x0001e8000c10190c */
[----:B------:R0:W-:Y:S04]  /*09c0*/  @!P6 STG.E desc[UR12][R4.64+0xc], R2 ;  /* 0x00000c020400e986 */ /* 0x0001e8000c10190c */
[----:B------:R0:W-:Y:S04]  /*09d0*/  @!P5 STG.E desc[UR12][R4.64+0x10], R2 ;  /* 0x000010020400d986 */ /* 0x0001e8000c10190c */
[----:B------:R0:W-:Y:S04]  /*09e0*/  @!P3 STG.E desc[UR12][R4.64+0x14], R2 ;  /* 0x000014020400b986 */ /* 0x0001e8000c10190c */
[----:B------:R0:W-:Y:S04]  /*09f0*/  @!P2 STG.E desc[UR12][R4.64+0x18], R2 ;  /* 0x000018020400a986 */ /* 0x0001e8000c10190c */
[----:B------:R0:W-:Y:S04]  /*0a00*/  @!P1 STG.E desc[UR12][R4.64+0x1c], R2 ;  /* 0x00001c0204009986 */ /* 0x0001e8000c10190c */
[----:B------:R0:W-:Y:S01]  /*0a10*/  @!P0 STG.E desc[UR12][R4.64+0x4], R2 ;  /* 0x0000040204008986 */ /* 0x0001e2000c10190c */
[----:B------:R-:W-:-:S05]  /*0a20*/  IADD3 R3, P0, PT, R4, 0x40, RZ ;  /* 0x0000004004037810 */ /* 0x000fca0007f1e0ff */
[----:B------:R-:W-:Y:S01]  /*0a30*/  IMAD.X R7, RZ, RZ, R5, P0 ;  /* 0x000000ffff077224 */ /* 0x000fe200000e0605 */
[----:B------:R-:W-:Y:S07]  /*0a40*/  BRA.U UP0, `(.L_x_7) ;  /* 0xfffffffd00247547 */ /* 0x000fee000b83ffff */
[----:B------:R-:W-:-:S07]  /*0a50*/  IMAD.U32 R3, RZ, RZ, UR9 ;  /* 0x00000009ff037e24 */ /* 0x000fce000f8e00ff */
.L_x_6:
[----:B------:R-:W-:-:S13]  /*0a60*/  ISETP.NE.AND P0, PT, R9, RZ, PT ;  /* 0x000000ff0900720c */ /* 0x000fda0003f05270 */
[----:B------:R-:W-:Y:S05]  /*0a70*/  @!P0 BRA `(.L_x_8) ;  /* 0x00000004004c8947 */ /* 0x000fea0003800000 */
[----:B------:R-:W-:Y:S02]  /*0a80*/  ISETP.GE.U32.AND P2, PT, R10, 0x7, PT ;  /* 0x000000070a00780c */ /* 0x000fe40003f46070 */
[----:B------:R-:W-:-:S11]  /*0a90*/  ISETP.NE.AND P1, PT, R8, RZ, PT ;  /* 0x000000ff0800720c */ /* 0x000fd60003f25270 */
[----:B------:R-:W-:Y:S05]  /*0aa0*/  @!P2 BRA `(.L_x_9) ;  /* 0x000000000084a947 */ /* 0x000fea0003800000 */
[----:B0-----:R-:W0:Y:S01]  /*0ab0*/  LDC.64 R6, c[0x0][0x388] ;  /* 0x0000e200ff067b82 */ /* 0x001e220000000a00 */
[----:B-1234-:R-:W-:-:S07]  /*0ac0*/  VIADD R5, R3, UR14 ;  /* 0x0000000e03057c36 */ /* 0x01efce0008000000 */
[----:B------:R-:W1:Y:S01]  /*0ad0*/  LDC.64 R14, c[0x0][0x388] ;  /* 0x0000e200ff0e7b82 */ /* 0x000e620000000a00 */
[----:B0-----:R-:W-:-:S05]  /*0ae0*/  IMAD.WIDE.U32 R6, R5, 0x4, R6 ;  /* 0x0000000405067825 */ /* 0x001fca00078e0006 */
[----:B------:R-:W2:Y:S01]  /*0af0*/  LDG.E R4, desc[UR12][R6.64] ;  /* 0x0000000c06047981 */ /* 0x000ea2000c1e1900 */
[----:B------:R-:W-:-:S05]  /*0b00*/  IADD3 R5, P3, PT, R3, UR14, RZ ;  /* 0x0000000e03057c10 */ /* 0x000fca000ff7e0ff */
[----:B------:R-:W-:Y:S01]  /*0b10*/  IMAD.X R12, RZ, RZ, RZ, P3 ;  /* 0x000000ffff0c7224 */ /* 0x000fe200018e06ff */
[----:B--2---:R-:W-:Y:S02]  /*0b20*/  ISETP.NE.AND P2, PT, R4, 0x1, PT ;  /* 0x000000010400780c */ /* 0x004fe40003f45270 */
[----:B-1----:R-:W-:-:S04]  /*0b30*/  LEA R4, P3, R5, R14, 0x2 ;  /* 0x0000000e05047211 */ /* 0x002fc800078610ff */
[----:B------:R-:W-:-:S07]  /*0b40*/  LEA.HI.X R5, R5, R15, R12, 0x2, P3 ;  /* 0x0000000f05057211 */ /* 0x000fce00018f140c */
[----:B------:R0:W-:Y:S04]  /*0b50*/  @!P2 STG.E desc[UR12][R6.64], R2 ;  /* 0x000000020600a986 */ /* 0x0001e8000c10190c */
[----:B------:R-:W2:Y:S04]  /*0b60*/  LDG.E R12, desc[UR12][R4.64+0x4] ;  /* 0x0000040c040c7981 */ /* 0x000ea8000c1e1900 */
[----:B------:R-:W3:Y:S04]  /*0b70*/  LDG.E R13, desc[UR12][R4.64+0x8] ;  /* 0x0000080c040d7981 */ /* 0x000ee8000c1e1900 */
[----:B------:R-:W4:Y:S04]  /*0b80*/  LDG.E R14, desc[UR12][R4.64+0xc] ;  /* 0x00000c0c040e7981 */ /* 0x000f28000c1e1900 */
[----:B------:R-:W5:Y:S04]  /*0b90*/  LDG.E R15, desc[UR12][R4.64+0x10] ;  /* 0x0000100c040f7981 */ /* 0x000f68000c1e1900 */
[----:B------:R-:W5:Y:S04]  /*0ba0*/  LDG.E R16, desc[UR12][R4.64+0x14] ;  /* 0x0000140c04107981 */ /* 0x000f68000c1e1900 */
[----:B------:R-:W5:Y:S04]  /*0bb0*/  LDG.E R17, desc[UR12][R4.64+0x18] ;  /* 0x0000180c04117981 */ /* 0x000f68000c1e1900 */
[----:B------:R-:W5:Y:S01]  /*0bc0*/  LDG.E R18, desc[UR12][R4.64+0x1c] ;  /* 0x00001c0c04127981 */ /* 0x000f62000c1e1900 */
[----:B------:R-:W-:Y:S01]  /*0bd0*/  VIADD R3, R3, 0x8 ;  /* 0x0000000803037836 */ /* 0x000fe20000000000 */
[----:B--2---:R-:W-:-:S02]  /*0be0*/  ISETP.NE.AND P6, PT, R12, 0x1, PT ;  /* 0x000000010c00780c */ /* 0x004fc40003fc5270 */
[----:B---3--:R-:W-:Y:S02]  /*0bf0*/  ISETP.NE.AND P2, PT, R13, 0x1, PT ;  /* 0x000000010d00780c */ /* 0x008fe40003f45270 */
[----:B----4-:R-:W-:Y:S02]  /*0c00*/  ISETP.NE.AND P3, PT, R14, 0x1, PT ;  /* 0x000000010e00780c */ /* 0x010fe40003f65270 */
[----:B-----5:R-:W-:-:S07]  /*0c10*/  ISETP.NE.AND P4, PT, R15, 0x1, PT ;  /* 0x000000010f00780c */ /* 0x020fce0003f85270 */
[----:B------:R0:W-:Y:S01]  /*0c20*/  @!P6 STG.E desc[UR12][R4.64+0x4], R2 ;  /* 0x000004020400e986 */ /* 0x0001e2000c10190c */
[----:B------:R-:W-:-:S03]  /*0c30*/  ISETP.NE.AND P5, PT, R16, 0x1, PT ;  /* 0x000000011000780c */ /* 0x000fc60003fa5270 */
[----:B------:R0:W-:Y:S01]  /*0c40*/  @!P2 STG.E desc[UR12][R4.64+0x8], R2 ;  /* 0x000008020400a986 */ /* 0x0001e2000c10190c */
[----:B------:R-:W-:-:S03]  /*0c50*/  ISETP.NE.AND P6, PT, R17, 0x1, PT ;  /* 0x000000011100780c */ /* 0x000fc60003fc5270 */
[----:B------:R0:W-:Y:S01]  /*0c60*/  @!P3 STG.E desc[UR12][R4.64+0xc], R2 ;  /* 0x00000c020400b986 */ /* 0x0001e2000c10190c */
[----:B------:R-:W-:-:S03]  /*0c70*/  ISETP.NE.AND P2, PT, R18, 0x1, PT ;  /* 0x000000011200780c */ /* 0x000fc60003f45270 */
[----:B------:R0:W-:Y:S04]  /*0c80*/  @!P4 STG.E desc[UR12][R4.64+0x10], R2 ;  /* 0x000010020400c986 */ /* 0x0001e8000c10190c */
[----:B------:R0:W-:Y:S04]  /*0c90*/  @!P5 STG.E desc[UR12][R4.64+0x14], R2 ;  /* 0x000014020400d986 */ /* 0x0001e8000c10190c */
[----:B------:R0:W-:Y:S04]  /*0ca0*/  @!P6 STG.E desc[UR12][R4.64+0x18], R2 ;  /* 0x000018020400e986 */ /* 0x0001e8000c10190c */
[----:B------:R0:W-:Y:S02]  /*0cb0*/  @!P2 STG.E desc[UR12][R4.64+0x1c], R2 ;  /* 0x00001c020400a986 */ /* 0x0001e4000c10190c */
.L_x_9:
[----:B------:R-:W-:Y:S05]  /*0cc0*/  @!P1 BRA `(.L_x_8) ;  /* 0x0000000000b89947 */ /* 0x000fea0003800000 */
[----:B------:R-:W-:Y:S02]  /*0cd0*/  ISETP.GE.U32.AND P2, PT, R11, 0x3, PT ;  /* 0x000000030b00780c */ /* 0x000fe40003f46070 */
[----:B------:R-:W-:-:S11]  /*0ce0*/  ISETP.NE.AND P1, PT, R0, RZ, PT ;  /* 0x000000ff0000720c */ /* 0x000fd60003f25270 */
[----:B------:R-:W-:Y:S05]  /*0cf0*/  @!P2 BRA `(.L_x_10) ;  /* 0x000000000054a947 */ /* 0x000fea0003800000 */
[----:B01234-:R-:W0:Y:S01]  /*0d00*/  LDC.64 R4, c[0x0][0x388] ;  /* 0x0000e200ff047b82 */ /* 0x01fe220000000a00 */
[----:B------:R-:W-:-:S07]  /*0d10*/  VIADD R7, R3, UR14 ;  /* 0x0000000e03077c36 */ /* 0x000fce0008000000 */
        /* <DEDUP_REMOVED lines=11> */
[----:B------:R-:W4:Y:S01]  /*0dd0*/  LDG.E R14, desc[UR12][R4.64+0xc] ;  /* 0x00000c0c040e7981 */ /* 0x000f22000c1e1900 */
[----:B------:R-:W-:Y:S01]  /*0de0*/  VIADD R3, R3, 0x4 ;  /* 0x0000000403037836 */ /* 0x000fe20000000000 */
[----:B--2---:R-:W-:-:S02]  /*0df0*/  ISETP.NE.AND P2, PT, R12, 0x1, PT ;  /* 0x000000010c00780c */ /* 0x004fc40003f45270 */
[----:B---3--:R-:W-:Y:S02]  /*0e00*/  ISETP.NE.AND P3, PT, R13, 0x1, PT ;  /* 0x000000010d00780c */ /* 0x008fe40003f65270 */
[----:B----4-:R-:W-:-:S09]  /*0e10*/  ISETP.NE.AND P4, PT, R14, 0x1, PT ;  /* 0x000000010e00780c */ /* 0x010fd20003f85270 */
[----:B------:R0:W-:Y:S04]  /*0e20*/  @!P2 STG.E desc[UR12][R4.64+0x4], R2 ;  /* 0x000004020400a986 */ /* 0x0001e8000c10190c */
[----:B------:R0:W-:Y:S04]  /*0e30*/  @!P3 STG.E desc[UR12][R4.64+0x8], R2 ;  /* 0x000008020400b986 */ /* 0x0001e8000c10190c */
[----:B------:R0:W-:Y:S02]  /*0e40*/  @!P4 STG.E desc[UR12][R4.64+0xc], R2 ;  /* 0x00000c020400c986 */ /* 0x0001e4000c10190c */
.L_x_10:
[----:B------:R-:W-:Y:S05]  /*0e50*/  @!P1 BRA `(.L_x_8) ;  /* 0x0000000000549947 */ /* 0x000fea0003800000 */
[----:B01234-:R-:W0:Y:S01]  /*0e60*/  LDC.64 R4, c[0x0][0x388] ;  /* 0x0000e200ff047b82 */ /* 0x01fe220000000a00 */
[----:B------:R-:W-:-:S04]  /*0e70*/  VIADD R7, R3, UR14 ;  /* 0x0000000e03077c36 */ /* 0x000fc80008000000 */
[----:B0-----:R-:W-:-:S05]  /*0e80*/  IMAD.WIDE.U32 R4, R7, 0x4, R4 ;  /* 0x0000000407047825 */ /* 0x001fca00078e0004 */
[----:B------:R-:W2:Y:S02]  /*0e90*/  LDG.E R6, desc[UR12][R4.64] ;  /* 0x0000000c04067981 */ /* 0x000ea4000c1e1900 */
[----:B--2---:R-:W-:-:S13]  /*0ea0*/  ISETP.NE.AND P1, PT, R6, 0x1, PT ;  /* 0x000000010600780c */ /* 0x004fda0003f25270 */
[----:B------:R0:W-:Y:S01]  /*0eb0*/  @!P1 STG.E desc[UR12][R4.64], R2 ;  /* 0x0000000204009986 */ /* 0x0001e2000c10190c */
[----:B------:R-:W-:-:S13]  /*0ec0*/  ISETP.NE.AND P1, PT, R0, 0x1, PT ;  /* 0x000000010000780c */ /* 0x000fda0003f25270 */
[----:B0-----:R-:W-:Y:S05]  /*0ed0*/  @!P1 BRA `(.L_x_8) ;  /* 0x0000000000349947 */ /* 0x001fea0003800000 */
[----:B------:R-:W0:Y:S01]  /*0ee0*/  LDC.64 R4, c[0x0][0x388] ;  /* 0x0000e200ff047b82 */ /* 0x000e220000000a00 */
[----:B------:R-:W-:-:S05]  /*0ef0*/  IADD3 R3, P1, PT, R3, UR14, RZ ;  /* 0x0000000e03037c10 */ /* 0x000fca000ff3e0ff */
[----:B------:R-:W-:Y:S01]  /*0f00*/  IMAD.X R6, RZ, RZ, RZ, P1 ;  /* 0x000000ffff067224 */ /* 0x000fe200008e06ff */
[----:B0-----:R-:W-:-:S04]  /*0f10*/  LEA R4, P1, R3, R4, 0x2 ;  /* 0x0000000403047211 */ /* 0x001fc800078210ff */
[----:B------:R-:W-:-:S05]  /*0f20*/  LEA.HI.X R5, R3, R5, R6, 0x2, P1 ;  /* 0x0000000503057211 */ /* 0x000fca00008f1406 */
[----:B------:R-:W2:Y:S02]  /*0f30*/  LDG.E R3, desc[UR12][R4.64+0x4] ;  /* 0x0000040c04037981 */ /* 0x000ea4000c1e1900 */
[----:B--2---:R-:W-:-:S13]  /*0f40*/  ISETP.NE.AND P1, PT, R3, 0x1, PT ;  /* 0x000000010300780c */ /* 0x004fda0003f25270 */
[----:B------:R0:W-:Y:S01]  /*0f50*/  @!P1 STG.E desc[UR12][R4.64+0x4], R2 ;  /* 0x0000040204009986 */ /* 0x0001e2000c10190c */
[----:B------:R-:W-:-:S13]  /*0f60*/  ISETP.NE.AND P1, PT, R0, 0x2, PT ;  /* 0x000000020000780c */ /* 0x000fda0003f25270 */
[----:B0-----:R-:W-:Y:S05]  /*0f70*/  @!P1 BRA `(.L_x_8) ;  /* 0x00000000000c9947 */ /* 0x001fea0003800000 */
[----:B------:R-:W2:Y:S02]  /*0f80*/  LDG.E R3, desc[UR12][R4.64+0x8] ;  /* 0x0000080c04037981 */ /* 0x000ea4000c1e1900 */
[----:B--2---:R-:W-:-:S13]  /*0f90*/  ISETP.NE.AND P1, PT, R3, 0x1, PT ;  /* 0x000000010300780c */ /* 0x004fda0003f25270 */
[----:B------:R0:W-:Y:S02]  /*0fa0*/  @!P1 STG.E desc[UR12][R4.64+0x8], R2 ;  /* 0x0000080204009986 */ /* 0x0001e4000c10190c */
.L_x_8:
[----:B------:R-:W5:Y:S01]  /*0fb0*/  LDCU UR6, c[0x0][0x380] ;  /* 0x00007000ff0677ac */ /* 0x000f620008000800 */
[----:B------:R-:W-:-:S04]  /*0fc0*/  UIADD3 UR4, UPT, UPT, UR4, 0x1, URZ ;  /* 0x0000000104047890 */ /* 0x000fc8000fffe0ff */
[----:B-----5:R-:W-:-:S09]  /*0fd0*/  UISETP.NE.AND UP0, UPT, UR4, UR6, UPT ;  /* 0x000000060400728c */ /* 0x020fd2000bf05270 */
[----:B------:R-:W-:Y:S05]  /*0fe0*/  BRA.U UP0, `(.L_x_11) ;  /* 0xfffffff500887547 */ /* 0x000fea000b83ffff */
[----:B------:R-:W-:Y:S01]  /*0ff0*/  UISETP.GE.U32.AND UP0, UPT, UR6, 0x10, UPT ;  /* 0x000000100600788c */ /* 0x000fe2000bf06070 */
[----:B01234-:R-:W-:-:S08]  /*1000*/  IMAD.MOV.U32 R5, RZ, RZ, RZ ;  /* 0x000000ffff057224 */ /* 0x01ffd000078e00ff */
[----:B------:R-:W-:Y:S05]  /*1010*/  BRA.U !UP0, `(.L_x_12) ;  /* 0x0000000108747547 */ /* 0x000fea000b800000 */
[----:B------:R-:W0:Y:S02]  /*1020*/  LDCU.64 UR6, c[0x0][0x390] ;  /* 0x00007200ff0677ac */ /* 0x000e240008000a00 */
[----:B0-----:R-:W-:-:S04]  /*1030*/  UIADD3 UR4, UP0, UPT, UR6, 0x20, URZ ;  /* 0x0000002006047890 */ /* 0x001fc8000ff1e0ff */
[----:B------:R-:W-:Y:S02]  /*1040*/  UIADD3.X UR6, UPT, UPT, URZ, UR7, URZ, UP0, !UPT ;  /* 0x00000007ff067290 */ /* 0x000fe400087fe4ff */
[----:B------:R-:W-:-:S04]  /*1050*/  IMAD.U32 R4, RZ, RZ, UR4 ;  /* 0x00000004ff047e24 */ /* 0x000fc8000f8e00ff */
[----:B------:R-:W-:-:S07]  /*1060*/  IMAD.U32 R5, RZ, RZ, UR6 ;  /* 0x00000006ff057e24 */ /* 0x000fce000f8e00ff */
.L_x_13:
[----:B0-----:R-:W-:Y:S01]  /*1070*/  IMAD.MOV.U32 R2, RZ, RZ, R4 ;  /* 0x000000ffff027224 */ /* 0x001fe200078e0004 */
[----:B------:R-:W-:Y:S01]  /*1080*/  UIADD3 UR5, UPT, UPT, UR5, 0x10, URZ ;  /* 0x0000001005057890 */ /* 0x000fe2000fffe0ff */
[----:B------:R-:W-:-:S03]  /*1090*/  IMAD.MOV.U32 R3, RZ, RZ, R5 ;  /* 0x000000ffff037224 */ /* 0x000fc600078e0005 */
[----:B------:R-:W-:Y:S01]  /*10a0*/  UISETP.NE.AND UP0, UPT, UR5, URZ, UPT ;  /* 0x000000ff0500728c */ /* 0x000fe2000bf05270 */
[----:B------:R-:W-:Y:S01]  /*10b0*/  IADD3 R4, P1, PT, R2, 0x40, RZ ;  /* 0x0000004002047810 */ /* 0x000fe20007f3e0ff */
[----:B------:R0:W-:Y:S04]  /*10c0*/  STG.E desc[UR12][R2.64+-0x20], RZ ;  /* 0xffffe0ff02007986 */ /* 0x0001e8000c10190c */
[----:B------:R0:W-:Y:S01]  /*10d0*/  STG.E desc[UR12][R2.64+-0x1c], RZ ;  /* 0xffffe4ff02007986 */ /* 0x0001e2000c10190c */
[----:B------:R-:W-:-:S03]  /*10e0*/  IMAD.X R5, RZ, RZ, R3, P1 ;  /* 0x000000ffff057224 */ /* 0x000fc600008e0603 */
        /* <DEDUP_REMOVED lines=14> */
[----:B------:R-:W-:Y:S05]  /*11d0*/  BRA.U UP0, `(.L_x_13) ;  /* 0xfffffffd00a47547 */ /* 0x000fea000b83ffff */
[----:B------:R-:W-:-:S07]  /*11e0*/  IMAD.U32 R5, RZ, RZ, UR9 ;  /* 0x00000009ff057e24 */ /* 0x000fce000f8e00ff */
.L_x_12:
[----:B------:R-:W-:Y:S05]  /*11f0*/  @!P0 EXIT ;  /* 0x000000000000894d */ /* 0x000fea0003800000 */
[----:B------:R-:W-:Y:S02]  /*1200*/  ISETP.GE.U32.AND P0, PT, R9, 0x8, PT ;  /* 0x000000080900780c */ /* 0x000fe40003f06070 */
[----:B------:R-:W-:-:S11]  /*1210*/  ISETP.NE.AND P1, PT, R8, RZ, PT ;  /* 0x000000ff0800720c */ /* 0x000fd60003f25270 */
[----:B------:R-:W-:Y:S05]  /*1220*/  @!P0 BRA `(.L_x_14) ;  /* 0x00000000002c8947 */ /* 0x000fea0003800000 */
[----:B0-----:R-:W0:Y:S02]  /*1230*/  LDC.64 R2, c[0x0][0x390] ;  /* 0x0000e400ff027b82 */ /* 0x001e240000000a00 */
        /* <DEDUP_REMOVED lines=10> */
.L_x_14:
[----:B------:R-:W-:Y:S05]  /*12e0*/  @!P1 EXIT ;  /* 0x000000000000994d */ /* 0x000fea0003800000 */
        /* <DEDUP_REMOVED lines=10> */
.L_x_15:
[----:B------:R-:W-:Y:S05]  /*1390*/  @!P1 EXIT ;  /* 0x000000000000994d */ /* 0x000fea0003800000 */
[----:B012---:R-:W0:Y:S01]  /*13a0*/  LDC.64 R2, c[0x0][0x390] ;  /* 0x0000e400ff027b82 */ /* 0x007e220000000a00 */
[----:B------:R-:W-:Y:S02]  /*13b0*/  IMAD.MOV R0, RZ, RZ, -R0 ;  /* 0x000000ffff007224 */ /* 0x000fe400078e0a00 */
[----:B0-----:R-:W-:-:S07]  /*13c0*/  IMAD.WIDE.U32 R2, R5, 0x4, R2 ;  /* 0x0000000405027825 */ /* 0x001fce00078e0002 */
.L_x_16:
[----:B------:R-:W-:Y:S01]  /*13d0*/  VIADD R0, R0, 0x1 ;  /* 0x0000000100007836 */ /* 0x000fe20000000000 */
[----:B------:R0:W-:Y:S04]  /*13e0*/  STG.E desc[UR12][R2.64], RZ ;  /* 0x000000ff02007986 */ /* 0x0001e8000c10190c */
[----:B------:R-:W-:Y:S02]  /*13f0*/  ISETP.NE.AND P0, PT, R0, RZ, PT ;  /* 0x000000ff0000720c */ /* 0x000fe40003f05270 */
[----:B0-----:R-:W-:-:S05]  /*1400*/  IADD3 R2, P1, PT, R2, 0x4, RZ ;  /* 0x0000000402027810 */ /* 0x001fca0007f3e0ff */
[----:B------:R-:W-:-:S06]  /*1410*/  IMAD.X R3, RZ, RZ, R3, P1 ;  /* 0x000000ffff037224 */ /* 0x000fcc00008e0603 */
[----:B------:R-:W-:Y:S05]  /*1420*/  @P0 BRA `(.L_x_16) ;  /* 0xfffffffc00e80947 */ /* 0x000fea000383ffff */
[----:B------:R-:W-:Y:S05]  /*1430*/  EXIT ;  /* 0x000000000000794d */ /* 0x000fea0003800000 */
.L_x_17:
[----:B------:R-:W-:-:S00]  /*1440*/  BRA `(.L_x_17) ;  /* 0xfffffffc00fc7947 */ /* 0x000fc0000383ffff */
[----:B------:R-:W-:-:S00]  /*1450*/  NOP ;  /* 0x0000000000007918 */ /* 0x000fc00000000000 */
        /* <DEDUP_REMOVED lines=10> */
.L_x_18:


//--------------------- .nv.shared.reserved.0     --------------------------
	.section	.nv.shared.reserved.0,"aw",@nobits
	.weak		__nv_reservedSMEM_offset_0_alias
	.size		__nv_reservedSMEM_offset_0_alias, 0, 64
	.other		__nv_reservedSMEM_offset_0_alias,@"STO_CUDA_RESERVED_SHARED STV_DEFAULT"
__nv_reservedSMEM_offset_0_alias:
	.zero		0
	.zero		64


//--------------------- .nv.constant0._Z12teste_kerneliPiS_ --------------------------
	.section	.nv.constant0._Z12teste_kerneliPiS_,"a",@progbits
	.sectionflags	@""
	.align	4
.nv.constant0._Z12teste_kerneliPiS_:
	.zero		920


//--------------------- SYMBOLS --------------------------

	.type		.nv.reservedSmem.offset0,@object
	.size		.nv.reservedSmem.offset0,0x4
